//
// Generated by NVIDIA NVVM Compiler
//
// Compiler Build ID: CL-36424714
// Cuda compilation tools, release 13.0, V13.0.88
// Based on NVVM 20.0.0
//

.version 9.0
.target sm_100
.address_size 64

	// .globl	_Z31optimizedMatrixVectorExp2KernelPiS_S_ii
// _ZZ31optimizedMatrixVectorExp2KernelPiS_S_iiE5sdata has been demoted
// _ZZ31optimizedMatrixVectorExp3KernelPiS_S_iiE4acum has been demoted

.visible .entry _Z31optimizedMatrixVectorExp2KernelPiS_S_ii(
	.param .u64 .ptr .align 1 _Z31optimizedMatrixVectorExp2KernelPiS_S_ii_param_0,
	.param .u64 .ptr .align 1 _Z31optimizedMatrixVectorExp2KernelPiS_S_ii_param_1,
	.param .u64 .ptr .align 1 _Z31optimizedMatrixVectorExp2KernelPiS_S_ii_param_2,
	.param .u32 _Z31optimizedMatrixVectorExp2KernelPiS_S_ii_param_3,
	.param .u32 _Z31optimizedMatrixVectorExp2KernelPiS_S_ii_param_4
)
{
	.reg .pred 	%p<11>;
	.reg .b32 	%r<130>;
	.reg .b64 	%rd<13>;
	// demoted variable
	.shared .align 4 .b8 _ZZ31optimizedMatrixVectorExp2KernelPiS_S_iiE5sdata[1024];
	ld.param.u64 	%rd2, [_Z31optimizedMatrixVectorExp2KernelPiS_S_ii_param_0];
	ld.param.u64 	%rd3, [_Z31optimizedMatrixVectorExp2KernelPiS_S_ii_param_1];
	ld.param.u64 	%rd1, [_Z31optimizedMatrixVectorExp2KernelPiS_S_ii_param_2];
	ld.param.u32 	%r35, [_Z31optimizedMatrixVectorExp2KernelPiS_S_ii_param_4];
	cvta.to.global.u64 	%rd4, %rd3;
	cvta.to.global.u64 	%rd5, %rd2;
	mov.u32 	%r1, %ctaid.x;
	mov.u32 	%r36, %tid.x;
	mad.lo.s32 	%r37, %r35, %r1, %r36;
	mul.wide.s32 	%rd6, %r37, 4;
	add.s64 	%rd7, %rd5, %rd6;
	ld.global.u32 	%r38, [%rd7];
	mul.wide.u32 	%rd8, %r36, 4;
	add.s64 	%rd9, %rd4, %rd8;
	ld.global.u32 	%r39, [%rd9];
	mul.lo.s32 	%r40, %r39, %r38;
	shl.b32 	%r41, %r36, 2;
	mov.u32 	%r42, _ZZ31optimizedMatrixVectorExp2KernelPiS_S_iiE5sdata;
	add.s32 	%r43, %r42, %r41;
	st.shared.u32 	[%r43], %r40;
	bar.sync 	0;
	setp.ne.s32 	%p1, %r36, 0;
	@%p1 bra 	$L__BB0_15;
	setp.lt.s32 	%p2, %r35, 1;
	mov.b32 	%r129, 0;
	@%p2 bra 	$L__BB0_14;
	and.b32  	%r2, %r35, 15;
	setp.lt.u32 	%p3, %r35, 16;
	mov.b32 	%r121, 0;
	mov.u32 	%r129, %r121;
	@%p3 bra 	$L__BB0_5;
	and.b32  	%r121, %r35, 2147483632;
	add.s32 	%r114, %r42, 32;
	neg.s32 	%r115, %r121;
	mov.b32 	%r129, 0;
$L__BB0_4:
	.pragma "nounroll";
	ld.shared.u32 	%r50, [%r114+-32];
	add.s32 	%r51, %r50, %r129;
	ld.shared.u32 	%r52, [%r114+-28];
	add.s32 	%r53, %r52, %r51;
	ld.shared.u32 	%r54, [%r114+-24];
	add.s32 	%r55, %r54, %r53;
	ld.shared.u32 	%r56, [%r114+-20];
	add.s32 	%r57, %r56, %r55;
	ld.shared.u32 	%r58, [%r114+-16];
	add.s32 	%r59, %r58, %r57;
	ld.shared.u32 	%r60, [%r114+-12];
	add.s32 	%r61, %r60, %r59;
	ld.shared.u32 	%r62, [%r114+-8];
	add.s32 	%r63, %r62, %r61;
	ld.shared.u32 	%r64, [%r114+-4];
	add.s32 	%r65, %r64, %r63;
	ld.shared.u32 	%r66, [%r114];
	add.s32 	%r67, %r66, %r65;
	ld.shared.u32 	%r68, [%r114+4];
	add.s32 	%r69, %r68, %r67;
	ld.shared.u32 	%r70, [%r114+8];
	add.s32 	%r71, %r70, %r69;
	ld.shared.u32 	%r72, [%r114+12];
	add.s32 	%r73, %r72, %r71;
	ld.shared.u32 	%r74, [%r114+16];
	add.s32 	%r75, %r74, %r73;
	ld.shared.u32 	%r76, [%r114+20];
	add.s32 	%r77, %r76, %r75;
	ld.shared.u32 	%r78, [%r114+24];
	add.s32 	%r79, %r78, %r77;
	ld.shared.u32 	%r80, [%r114+28];
	add.s32 	%r129, %r80, %r79;
	add.s32 	%r115, %r115, 16;
	add.s32 	%r114, %r114, 64;
	setp.ne.s32 	%p4, %r115, 0;
	@%p4 bra 	$L__BB0_4;
$L__BB0_5:
	setp.eq.s32 	%p5, %r2, 0;
	@%p5 bra 	$L__BB0_14;
	and.b32  	%r14, %r35, 7;
	setp.lt.u32 	%p6, %r2, 8;
	@%p6 bra 	$L__BB0_8;
	shl.b32 	%r82, %r121, 2;
	add.s32 	%r84, %r42, %r82;
	ld.shared.u32 	%r85, [%r84];
	add.s32 	%r86, %r85, %r129;
	ld.shared.u32 	%r87, [%r84+4];
	add.s32 	%r88, %r87, %r86;
	ld.shared.u32 	%r89, [%r84+8];
	add.s32 	%r90, %r89, %r88;
	ld.shared.u32 	%r91, [%r84+12];
	add.s32 	%r92, %r91, %r90;
	ld.shared.u32 	%r93, [%r84+16];
	add.s32 	%r94, %r93, %r92;
	ld.shared.u32 	%r95, [%r84+20];
	add.s32 	%r96, %r95, %r94;
	ld.shared.u32 	%r97, [%r84+24];
	add.s32 	%r98, %r97, %r96;
	ld.shared.u32 	%r99, [%r84+28];
	add.s32 	%r129, %r99, %r98;
	add.s32 	%r121, %r121, 8;
$L__BB0_8:
	setp.eq.s32 	%p7, %r14, 0;
	@%p7 bra 	$L__BB0_14;
	and.b32  	%r20, %r35, 3;
	setp.lt.u32 	%p8, %r14, 4;
	@%p8 bra 	$L__BB0_11;
	shl.b32 	%r101, %r121, 2;
	add.s32 	%r103, %r42, %r101;
	ld.shared.u32 	%r104, [%r103];
	add.s32 	%r105, %r104, %r129;
	ld.shared.u32 	%r106, [%r103+4];
	add.s32 	%r107, %r106, %r105;
	ld.shared.u32 	%r108, [%r103+8];
	add.s32 	%r109, %r108, %r107;
	ld.shared.u32 	%r110, [%r103+12];
	add.s32 	%r129, %r110, %r109;
	add.s32 	%r121, %r121, 4;
$L__BB0_11:
	setp.eq.s32 	%p9, %r20, 0;
	@%p9 bra 	$L__BB0_14;
	shl.b32 	%r111, %r121, 2;
	add.s32 	%r127, %r42, %r111;
	neg.s32 	%r126, %r20;
$L__BB0_13:
	.pragma "nounroll";
	ld.shared.u32 	%r113, [%r127];
	add.s32 	%r129, %r113, %r129;
	add.s32 	%r127, %r127, 4;
	add.s32 	%r126, %r126, 1;
	setp.ne.s32 	%p10, %r126, 0;
	@%p10 bra 	$L__BB0_13;
$L__BB0_14:
	cvta.to.global.u64 	%rd10, %rd1;
	mul.wide.u32 	%rd11, %r1, 4;
	add.s64 	%rd12, %rd10, %rd11;
	st.global.u32 	[%rd12], %r129;
$L__BB0_15:
	ret;

}
	// .globl	_Z31optimizedMatrixVectorExp3KernelPiS_S_ii
.visible .entry _Z31optimizedMatrixVectorExp3KernelPiS_S_ii(
	.param .u64 .ptr .align 1 _Z31optimizedMatrixVectorExp3KernelPiS_S_ii_param_0,
	.param .u64 .ptr .align 1 _Z31optimizedMatrixVectorExp3KernelPiS_S_ii_param_1,
	.param .u64 .ptr .align 1 _Z31optimizedMatrixVectorExp3KernelPiS_S_ii_param_2,
	.param .u32 _Z31optimizedMatrixVectorExp3KernelPiS_S_ii_param_3,
	.param .u32 _Z31optimizedMatrixVectorExp3KernelPiS_S_ii_param_4
)
{
	.reg .pred 	%p<3>;
	.reg .b32 	%r<11>;
	.reg .b64 	%rd<13>;
	// demoted variable
	.shared .align 4 .u32 _ZZ31optimizedMatrixVectorExp3KernelPiS_S_iiE4acum;
	ld.param.u64 	%rd1, [_Z31optimizedMatrixVectorExp3KernelPiS_S_ii_param_0];
	ld.param.u64 	%rd2, [_Z31optimizedMatrixVectorExp3KernelPiS_S_ii_param_1];
	ld.param.u64 	%rd3, [_Z31optimizedMatrixVectorExp3KernelPiS_S_ii_param_2];
	ld.param.u32 	%r3, [_Z31optimizedMatrixVectorExp3KernelPiS_S_ii_param_4];
	mov.u32 	%r1, %ctaid.x;
	mov.u32 	%r2, %tid.x;
	setp.ne.s32 	%p1, %r2, 0;
	@%p1 bra 	$L__BB1_2;
	mov.b32 	%r4, 0;
	st.shared.u32 	[_ZZ31optimizedMatrixVectorExp3KernelPiS_S_iiE4acum], %r4;
$L__BB1_2:
	setp.ne.s32 	%p2, %r2, 0;
	bar.sync 	0;
	mad.lo.s32 	%r5, %r3, %r1, %r2;
	cvta.to.global.u64 	%rd4, %rd1;
	mul.wide.s32 	%rd5, %r5, 4;
	add.s64 	%rd6, %rd4, %rd5;
	ld.global.u32 	%r6, [%rd6];
	cvta.to.global.u64 	%rd7, %rd2;
	mul.wide.u32 	%rd8, %r2, 4;
	add.s64 	%rd9, %rd7, %rd8;
	ld.global.u32 	%r7, [%rd9];
	mul.lo.s32 	%r8, %r7, %r6;
	atom.shared.add.u32 	%r9, [_ZZ31optimizedMatrixVectorExp3KernelPiS_S_iiE4acum], %r8;
	bar.sync 	0;
	@%p2 bra 	$L__BB1_4;
	ld.shared.u32 	%r10, [_ZZ31optimizedMatrixVectorExp3KernelPiS_S_iiE4acum];
	cvta.to.global.u64 	%rd10, %rd3;
	mul.wide.u32 	%rd11, %r1, 4;
	add.s64 	%rd12, %rd10, %rd11;
	st.global.u32 	[%rd12], %r10;
$L__BB1_4:
	ret;

}


// ===== COMPILED SASS (sm_100) =====

	.target	sm_100

	.elftype	@"ET_EXEC"


//--------------------- .note.nv.tkinfo           --------------------------
	.section	.note.nv.tkinfo,"",@"SHT_NOTE"
	.sectionflags	@"SHF_NOTE_NV_TKINFO"
	.tkinfo
        /*0018*/ 	.word	0x00000002
        /*0030*/ 	.string	""
        /*0030*/ 	.string	"ptxas"
        /*0030*/ 	.string	"Cuda compilation tools, release 13.0, V13.0.88"
        /*0030*/ 	.string	"Build cuda_13.0.r13.0/compiler.36424714_0"
        /*0030*/ 	.string	"-arch sm_100 -m 64 "



//--------------------- .note.nv.cuinfo           --------------------------
	.section	.note.nv.cuinfo,"",@"SHT_NOTE"
	.sectionflags	@"SHF_NOTE_NV_CUINFO"
        /*0018*/ 	.short	0x0002
        /*001a*/ 	.short	0x0064
        /*001c*/ 	.short	0x0082
	.zero		2


//--------------------- .nv.info                  --------------------------
	.section	.nv.info,"",@"SHT_CUDA_INFO"
	.align	4


	//----- nvinfo : EIATTR_REGCOUNT
	.align		4
        /*0000*/ 	.byte	0x04, 0x2f
        /*0002*/ 	.short	(.L_1 - .L_0)
	.align		4
.L_0:
        /*0004*/ 	.word	index@(_Z31optimizedMatrixVectorExp2KernelPiS_S_ii)
        /*0008*/ 	.word	0x0000001b


	//----- nvinfo : EIATTR_FRAME_SIZE
	.align		4
.L_1:
        /*000c*/ 	.byte	0x04, 0x11
        /*000e*/ 	.short	(.L_3 - .L_2)
	.align		4
.L_2:
        /*0010*/ 	.word	index@(_Z31optimizedMatrixVectorExp2KernelPiS_S_ii)
        /*0014*/ 	.word	0x00000000


	//----- nvinfo : EIATTR_REGCOUNT
	.align		4
.L_3:
        /*0018*/ 	.byte	0x04, 0x2f
        /*001a*/ 	.short	(.L_5 - .L_4)
	.align		4
.L_4:
        /*001c*/ 	.word	index@(_Z31optimizedMatrixVectorExp3KernelPiS_S_ii)
        /*0020*/ 	.word	0x0000000c


	//----- nvinfo : EIATTR_FRAME_SIZE
	.align		4
.L_5:
        /*0024*/ 	.byte	0x04, 0x11
        /*0026*/ 	.short	(.L_7 - .L_6)
	.align		4
.L_6:
        /*0028*/ 	.word	index@(_Z31optimizedMatrixVectorExp3KernelPiS_S_ii)
        /*002c*/ 	.word	0x00000000


	//----- nvinfo : EIATTR_MIN_STACK_SIZE
	.align		4
.L_7:
        /*0030*/ 	.byte	0x04, 0x12
        /*0032*/ 	.short	(.L_9 - .L_8)
	.align		4
.L_8:
        /*0034*/ 	.word	index@(_Z31optimizedMatrixVectorExp3KernelPiS_S_ii)
        /*0038*/ 	.word	0x00000000


	//----- nvinfo : EIATTR_MIN_STACK_SIZE
	.align		4
.L_9:
        /*003c*/ 	.byte	0x04, 0x12
        /*003e*/ 	.short	(.L_11 - .L_10)
	.align		4
.L_10:
        /*0040*/ 	.word	index@(_Z31optimizedMatrixVectorExp2KernelPiS_S_ii)
        /*0044*/ 	.word	0x00000000
.L_11:


//--------------------- .nv.compat                --------------------------
	.section	.nv.compat,"",@"SHT_CUDA_COMPAT_INFO"
	.align	4
        /*0000*/ 	.byte	0x02, 0x09, 0x00, 0x00, 0x02, 0x02, 0x01, 0x00, 0x02, 0x05, 0x05, 0x00, 0x03, 0x07, 0x01, 0x01
        /*0010*/ 	.byte	0x02, 0x03, 0x00, 0x00, 0x02, 0x06, 0x01, 0x00, 0x04, 0x0b, 0x08, 0x00, 0x09, 0x00, 0x00, 0x00
        /*0020*/ 	.byte	0x00, 0x00, 0x00, 0x00


//--------------------- .nv.info._Z31optimizedMatrixVectorExp3KernelPiS_S_ii --------------------------
	.section	.nv.info._Z31optimizedMatrixVectorExp3KernelPiS_S_ii,"",@"SHT_CUDA_INFO"
	.sectionflags	@""
	.align	4


	//----- nvinfo : EIATTR_CUDA_API_VERSION
	.align		4
        /*0000*/ 	.byte	0x04, 0x37
        /*0002*/ 	.short	(.L_13 - .L_12)
.L_12:
        /*0004*/ 	.word	0x00000082


	//----- nvinfo : EIATTR_KPARAM_INFO
	.align		4
.L_13:
        /*0008*/ 	.byte	0x04, 0x17
        /*000a*/ 	.short	(.L_15 - .L_14)
.L_14:
        /*000c*/ 	.word	0x00000000
        /*0010*/ 	.short	0x0004
        /*0012*/ 	.short	0x001c
        /*0014*/ 	.byte	0x00, 0xf0, 0x11, 0x00


	//----- nvinfo : EIATTR_KPARAM_INFO
	.align		4
.L_15:
        /*0018*/ 	.byte	0x04, 0x17
        /*001a*/ 	.short	(.L_17 - .L_16)
.L_16:
        /*001c*/ 	.word	0x00000000
        /*0020*/ 	.short	0x0003
        /*0022*/ 	.short	0x0018
        /*0024*/ 	.byte	0x00, 0xf0, 0x11, 0x00


	//----- nvinfo : EIATTR_KPARAM_INFO
	.align		4
.L_17:
        /*0028*/ 	.byte	0x04, 0x17
        /*002a*/ 	.short	(.L_19 - .L_18)
.L_18:
        /*002c*/ 	.word	0x00000000
        /*0030*/ 	.short	0x0002
        /*0032*/ 	.short	0x0010
        /*0034*/ 	.byte	0x00, 0xf5, 0x21, 0x00


	//----- nvinfo : EIATTR_KPARAM_INFO
	.align		4
.L_19:
        /*0038*/ 	.byte	0x04, 0x17
        /*003a*/ 	.short	(.L_21 - .L_20)
.L_20:
        /*003c*/ 	.word	0x00000000
        /*0040*/ 	.short	0x0001
        /*0042*/ 	.short	0x0008
        /*0044*/ 	.byte	0x00, 0xf5, 0x21, 0x00


	//----- nvinfo : EIATTR_KPARAM_INFO
	.align		4
.L_21:
        /*0048*/ 	.byte	0x04, 0x17
        /*004a*/ 	.short	(.L_23 - .L_22)
.L_22:
        /*004c*/ 	.word	0x00000000
        /*0050*/ 	.short	0x0000
        /*0052*/ 	.short	0x0000
        /*0054*/ 	.byte	0x00, 0xf5, 0x21, 0x00


	//----- nvinfo : EIATTR_SPARSE_MMA_MASK
	.align		4
.L_23:
        /*0058*/ 	.byte	0x03, 0x50
        /*005a*/ 	.short	0x0000


	//----- nvinfo : EIATTR_MAXREG_COUNT
	.align		4
        /*005c*/ 	.byte	0x03, 0x1b
        /*005e*/ 	.short	0x00ff


	//----- nvinfo : EIATTR_NUM_BARRIERS
	.align		4
        /*0060*/ 	.byte	0x02, 0x4c
        /*0062*/ 	.byte	0x01
	.zero		1


	//----- nvinfo : EIATTR_MERCURY_ISA_VERSION
	.align		4
        /*0064*/ 	.byte	0x03, 0x5f
        /*0066*/ 	.short	0x0101


	//----- nvinfo : EIATTR_INT_WARP_WIDE_INSTR_OFFSETS
	.align		4
        /*0068*/ 	.byte	0x04, 0x31
        /*006a*/ 	.short	(.L_25 - .L_24)


	//   ....[0]....
.L_24:
        /*006c*/ 	.word	0x00000120


	//   ....[1]....
        /*0070*/ 	.word	0x00000170


	//----- nvinfo : EIATTR_VRC_CTA_INIT_COUNT
	.align		4
.L_25:
        /*0074*/ 	.byte	0x02, 0x4a
	.zero		1
	.zero		1


	//----- nvinfo : EIATTR_EXIT_INSTR_OFFSETS
	.align		4
        /*0078*/ 	.byte	0x04, 0x1c
        /*007a*/ 	.short	(.L_27 - .L_26)


	//   ....[0]....
.L_26:
        /*007c*/ 	.word	0x000001b0


	//   ....[1]....
        /*0080*/ 	.word	0x00000200


	//----- nvinfo : EIATTR_CBANK_PARAM_SIZE
	.align		4
.L_27:
        /*0084*/ 	.byte	0x03, 0x19
        /*0086*/ 	.short	0x0020


	//----- nvinfo : EIATTR_PARAM_CBANK
	.align		4
        /*0088*/ 	.byte	0x04, 0x0a
        /*008a*/ 	.short	(.L_29 - .L_28)
	.align		4
.L_28:
        /*008c*/ 	.word	index@(.nv.constant0._Z31optimizedMatrixVectorExp3KernelPiS_S_ii)
        /*0090*/ 	.short	0x0380
        /*0092*/ 	.short	0x0020


	//----- nvinfo : EIATTR_SW_WAR
	.align		4
.L_29:
        /*0094*/ 	.byte	0x04, 0x36
        /*0096*/ 	.short	(.L_31 - .L_30)
.L_30:
        /*0098*/ 	.word	0x00000008
.L_31:


//--------------------- .nv.info._Z31optimizedMatrixVectorExp2KernelPiS_S_ii --------------------------
	.section	.nv.info._Z31optimizedMatrixVectorExp2KernelPiS_S_ii,"",@"SHT_CUDA_INFO"
	.sectionflags	@""
	.align	4


	//----- nvinfo : EIATTR_CUDA_API_VERSION
	.align		4
        /*0000*/ 	.byte	0x04, 0x37
        /*0002*/ 	.short	(.L_33 - .L_32)
.L_32:
        /*0004*/ 	.word	0x00000082


	//----- nvinfo : EIATTR_KPARAM_INFO
	.align		4
.L_33:
        /*0008*/ 	.byte	0x04, 0x17
        /*000a*/ 	.short	(.L_35 - .L_34)
.L_34:
        /*000c*/ 	.word	0x00000000
        /*0010*/ 	.short	0x0004
        /*0012*/ 	.short	0x001c
        /*0014*/ 	.byte	0x00, 0xf0, 0x11, 0x00


	//----- nvinfo : EIATTR_KPARAM_INFO
	.align		4
.L_35:
        /*0018*/ 	.byte	0x04, 0x17
        /*001a*/ 	.short	(.L_37 - .L_36)
.L_36:
        /*001c*/ 	.word	0x00000000
        /*0020*/ 	.short	0x0003
        /*0022*/ 	.short	0x0018
        /*0024*/ 	.byte	0x00, 0xf0, 0x11, 0x00


	//----- nvinfo : EIATTR_KPARAM_INFO
	.align		4
.L_37:
        /*0028*/ 	.byte	0x04, 0x17
        /*002a*/ 	.short	(.L_39 - .L_38)
.L_38:
        /*002c*/ 	.word	0x00000000
        /*0030*/ 	.short	0x0002
        /*0032*/ 	.short	0x0010
        /*0034*/ 	.byte	0x00, 0xf5, 0x21, 0x00


	//----- nvinfo : EIATTR_KPARAM_INFO
	.align		4
.L_39:
        /*0038*/ 	.byte	0x04, 0x17
        /*003a*/ 	.short	(.L_41 - .L_40)
.L_40:
        /*003c*/ 	.word	0x00000000
        /*0040*/ 	.short	0x0001
        /*0042*/ 	.short	0x0008
        /*0044*/ 	.byte	0x00, 0xf5, 0x21, 0x00


	//----- nvinfo : EIATTR_KPARAM_INFO
	.align		4
.L_41:
        /*0048*/ 	.byte	0x04, 0x17
        /*004a*/ 	.short	(.L_43 - .L_42)
.L_42:
        /*004c*/ 	.word	0x00000000
        /*0050*/ 	.short	0x0000
        /*0052*/ 	.short	0x0000
        /*0054*/ 	.byte	0x00, 0xf5, 0x21, 0x00


	//----- nvinfo : EIATTR_SPARSE_MMA_MASK
	.align		4
.L_43:
        /*0058*/ 	.byte	0x03, 0x50
        /*005a*/ 	.short	0x0000


	//----- nvinfo : EIATTR_MAXREG_COUNT
	.align		4
        /*005c*/ 	.byte	0x03, 0x1b
        /*005e*/ 	.short	0x00ff


	//----- nvinfo : EIATTR_NUM_BARRIERS
	.align		4
        /*0060*/ 	.byte	0x02, 0x4c
        /*0062*/ 	.byte	0x01
	.zero		1


	//----- nvinfo : EIATTR_MERCURY_ISA_VERSION
	.align		4
        /*0064*/ 	.byte	0x03, 0x5f
        /*0066*/ 	.short	0x0101


	//----- nvinfo : EIATTR_VRC_CTA_INIT_COUNT
	.align		4
        /*0068*/ 	.byte	0x02, 0x4a
	.zero		1
	.zero		1


	//----- nvinfo : EIATTR_EXIT_INSTR_OFFSETS
	.align		4
        /*006c*/ 	.byte	0x04, 0x1c
        /*006e*/ 	.short	(.L_45 - .L_44)


	//   ....[0]....
.L_44:
        /*0070*/ 	.word	0x00000140


	//   ....[1]....
        /*0074*/ 	.word	0x00000540


	//----- nvinfo : EIATTR_CBANK_PARAM_SIZE
	.align		4
.L_45:
        /*0078*/ 	.byte	0x03, 0x19
        /*007a*/ 	.short	0x0020


	//----- nvinfo : EIATTR_PARAM_CBANK
	.align		4
        /*007c*/ 	.byte	0x04, 0x0a
        /*007e*/ 	.short	(.L_47 - .L_46)
	.align		4
.L_46:
        /*0080*/ 	.word	index@(.nv.constant0._Z31optimizedMatrixVectorExp2KernelPiS_S_ii)
        /*0084*/ 	.short	0x0380
        /*0086*/ 	.short	0x0020


	//----- nvinfo : EIATTR_SW_WAR
	.align		4
.L_47:
        /*0088*/ 	.byte	0x04, 0x36
        /*008a*/ 	.short	(.L_49 - .L_48)
.L_48:
        /*008c*/ 	.word	0x00000008
.L_49:


//--------------------- .nv.callgraph             --------------------------
	.section	.nv.callgraph,"",@"SHT_CUDA_CALLGRAPH"
	.align	4
	.sectionentsize	8
	.align		4
        /*0000*/ 	.word	0x00000000
	.align		4
        /*0004*/ 	.word	0xffffffff
	.align		4
        /*0008*/ 	.word	0x00000000
	.align		4
        /*000c*/ 	.word	0xfffffffe
	.align		4
        /*0010*/ 	.word	0x00000000
	.align		4
        /*0014*/ 	.word	0xfffffffd
	.align		4
        /*0018*/ 	.word	0x00000000
	.align		4
        /*001c*/ 	.word	0xfffffffc


//--------------------- .text._Z31optimizedMatrixVectorExp3KernelPiS_S_ii --------------------------
	.section	.text._Z31optimizedMatrixVectorExp3KernelPiS_S_ii,"ax",@progbits
	.align	128
        .global         _Z31optimizedMatrixVectorExp3KernelPiS_S_ii
        .type           _Z31optimizedMatrixVectorExp3KernelPiS_S_ii,@function
        .size           _Z31optimizedMatrixVectorExp3KernelPiS_S_ii,(.L_x_7 - _Z31optimizedMatrixVectorExp3KernelPiS_S_ii)
        .other          _Z31optimizedMatrixVectorExp3KernelPiS_S_ii,@"STO_CUDA_ENTRY STV_DEFAULT"
_Z31optimizedMatrixVectorExp3KernelPiS_S_ii:
.text._Z31optimizedMatrixVectorExp3KernelPiS_S_ii:
[----:B------:R-:W-:Y:S01]  /*0000*/  LDC R1, c[0x0][0x37c] ;  /* 0x0000df00ff017b82 */ /* 0x000fe20000000800 */
[----:B------:R-:W0:Y:S07]  /*0010*/  S2R R0, SR_TID.X ;  /* 0x0000000000007919 */ /* 0x000e2e0000002100 */
[----:B------:R-:W1:Y:S01]  /*0020*/  S2UR UR5, SR_CgaCtaId ;  /* 0x00000000000579c3 */ /* 0x000e620000008800 */
[----:B------:R-:W-:Y:S01]  /*0030*/  UMOV UR4, 0x400 ;  /* 0x0000040000047882 */ /* 0x000fe20000000000 */
[----:B------:R-:W2:Y:S01]  /*0040*/  LDCU UR8, c[0x0][0x39c] ;  /* 0x00007380ff0877ac */ /* 0x000ea20008000800 */
[----:B------:R-:W2:Y:S01]  /*0050*/  S2R R9, SR_CTAID.X ;  /* 0x0000000000097919 */ /* 0x000ea20000002500 */
[----:B------:R-:W3:Y:S04]  /*0060*/  LDCU.64 UR6, c[0x0][0x358] ;  /* 0x00006b00ff0677ac */ /* 0x000ee80008000a00 */
[----:B------:R-:W4:Y:S08]  /*0070*/  LDC.64 R2, c[0x0][0x380] ;  /* 0x0000e000ff027b82 */ /* 0x000f300000000a00 */
[----:B------:R-:W5:Y:S01]  /*0080*/  LDC.64 R4, c[0x0][0x388] ;  /* 0x0000e200ff047b82 */ /* 0x000f620000000a00 */
[----:B-1----:R-:W-:Y:S01]  /*0090*/  ULEA UR4, UR5, UR4, 0x18 ;  /* 0x0000000405047291 */ /* 0x002fe2000f8ec0ff */
[----:B0-----:R-:W-:Y:S01]  /*00a0*/  ISETP.NE.AND P0, PT, R0, RZ, PT ;  /* 0x000000ff0000720c */ /* 0x001fe20003f05270 */
[----:B--2---:R-:W-:-:S04]  /*00b0*/  IMAD R7, R9, UR8, R0 ;  /* 0x0000000809077c24 */ /* 0x004fc8000f8e0200 */
[----:B----4-:R-:W-:-:S04]  /*00c0*/  IMAD.WIDE R2, R7, 0x4, R2 ;  /* 0x0000000407027825 */ /* 0x010fc800078e0202 */
[----:B-----5:R-:W-:-:S04]  /*00d0*/  IMAD.WIDE.U32 R4, R0, 0x4, R4 ;  /* 0x0000000400047825 */ /* 0x020fc800078e0004 */
[----:B------:R-:W-:Y:S01]  /*00e0*/  @!P0 STS [UR4], RZ ;  /* 0x000000ffff008988 */ /* 0x000fe20008000804 */
[----:B------:R-:W-:Y:S06]  /*00f0*/  BAR.SYNC.DEFER_BLOCKING 0x0 ;  /* 0x0000000000007b1d */ /* 0x000fec0000010000 */
[----:B---3--:R-:W2:Y:S04]  /*0100*/  LDG.E R2, desc[UR6][R2.64] ;  /* 0x0000000602027981 */ /* 0x008ea8000c1e1900 */
[----:B------:R-:W2:Y:S01]  /*0110*/  LDG.E R5, desc[UR6][R4.64] ;  /* 0x0000000604057981 */ /* 0x000ea2000c1e1900 */
[----:B------:R-:W-:-:S02]  /*0120*/  VOTEU.ANY UR5, UPT, PT ;  /* 0x0000000000057886 */ /* 0x000fc400038e0100 */
[----:B------:R-:W-:Y:S01]  /*0130*/  UFLO.U32 UR5, UR5 ;  /* 0x00000005000572bd */ /* 0x000fe200080e0000 */
[----:B------:R-:W0:Y:S05]  /*0140*/  S2R R6, SR_LANEID ;  /* 0x0000000000067919 */ /* 0x000e2a0000000000 */
[----:B0-----:R-:W-:Y:S01]  /*0150*/  ISETP.EQ.U32.AND P1, PT, R6, UR5, PT ;  /* 0x0000000506007c0c */ /* 0x001fe2000bf22070 */
[----:B--2---:R-:W-:-:S04]  /*0160*/  IMAD R0, R2, R5, RZ ;  /* 0x0000000502007224 */ /* 0x004fc800078e02ff */
[----:B------:R-:W0:Y:S02]  /*0170*/  REDUX.SUM UR8, R0 ;  /* 0x00000000000873c4 */ /* 0x000e24000000c000 */
[----:B0-----:R-:W-:-:S06]  /*0180*/  MOV R6, UR8 ;  /* 0x0000000800067c02 */ /* 0x001fcc0008000f00 */
[----:B------:R0:W-:Y:S01]  /*0190*/  @P1 ATOMS.ADD RZ, [UR4], R6 ;  /* 0x00000006ffff198c */ /* 0x0001e20008000004 */
[----:B------:R-:W-:Y:S06]  /*01a0*/  BAR.SYNC.DEFER_BLOCKING 0x0 ;  /* 0x0000000000007b1d */ /* 0x000fec0000010000 */
[----:B------:R-:W-:Y:S05]  /*01b0*/  @P0 EXIT ;  /* 0x000000000000094d */ /* 0x000fea0003800000 */
[----:B------:R-:W1:Y:S01]  /*01c0*/  LDS R5, [UR4] ;  /* 0x00000004ff057984 */ /* 0x000e620008000800 */
[----:B------:R-:W2:Y:S02]  /*01d0*/  LDC.64 R2, c[0x0][0x390] ;  /* 0x0000e400ff027b82 */ /* 0x000ea40000000a00 */
[----:B--2---:R-:W-:-:S05]  /*01e0*/  IMAD.WIDE.U32 R2, R9, 0x4, R2 ;  /* 0x0000000409027825 */ /* 0x004fca00078e0002 */
[----:B-1----:R-:W-:Y:S01]  /*01f0*/  STG.E desc[UR6][R2.64], R5 ;  /* 0x0000000502007986 */ /* 0x002fe2000c101906 */
[----:B------:R-:W-:Y:S05]  /*0200*/  EXIT ;  /* 0x000000000000794d */ /* 0x000fea0003800000 */
.L_x_0:
[----:B------:R-:W-:-:S00]  /*0210*/  BRA `(.L_x_0) ;  /* 0xfffffffc00fc7947 */ /* 0x000fc0000383ffff */
[----:B------:R-:W-:-:S00]  /*0220*/  NOP ;  /* 0x0000000000007918 */ /* 0x000fc00000000000 */
        /* <DEDUP_REMOVED lines=13> */
.L_x_7:


//--------------------- .text._Z31optimizedMatrixVectorExp2KernelPiS_S_ii --------------------------
	.section	.text._Z31optimizedMatrixVectorExp2KernelPiS_S_ii,"ax",@progbits
	.align	128
        .global         _Z31optimizedMatrixVectorExp2KernelPiS_S_ii
        .type           _Z31optimizedMatrixVectorExp2KernelPiS_S_ii,@function
        .size           _Z31optimizedMatrixVectorExp2KernelPiS_S_ii,(.L_x_8 - _Z31optimizedMatrixVectorExp2KernelPiS_S_ii)
        .other          _Z31optimizedMatrixVectorExp2KernelPiS_S_ii,@"STO_CUDA_ENTRY STV_DEFAULT"
_Z31optimizedMatrixVectorExp2KernelPiS_S_ii:
.text._Z31optimizedMatrixVectorExp2KernelPiS_S_ii:
[----:B------:R-:W-:Y:S01]  /*0000*/  LDC R1, c[0x0][0x37c] ;  /* 0x0000df00ff017b82 */ /* 0x000fe20000000800 */
[----:B------:R-:W0:Y:S07]  /*0010*/  S2R R21, SR_CTAID.X ;  /* 0x0000000000157919 */ /* 0x000e2e0000002500 */
[----:B------:R-:W0:Y:S01]  /*0020*/  LDC R20, c[0x0][0x39c] ;  /* 0x0000e700ff147b82 */ /* 0x000e220000000800 */
[----:B------:R-:W1:Y:S01]  /*0030*/  LDCU.64 UR4, c[0x0][0x358] ;  /* 0x00006b00ff0477ac */ /* 0x000e620008000a00 */
[----:B------:R-:W0:Y:S06]  /*0040*/  S2R R2, SR_TID.X ;  /* 0x0000000000027919 */ /* 0x000e2c0000002100 */
[----:B------:R-:W2:Y:S08]  /*0050*/  LDC.64 R6, c[0x0][0x388] ;  /* 0x0000e200ff067b82 */ /* 0x000eb00000000a00 */
[----:B------:R-:W3:Y:S01]  /*0060*/  LDC.64 R4, c[0x0][0x380] ;  /* 0x0000e000ff047b82 */ /* 0x000ee20000000a00 */
[----:B0-----:R-:W-:-:S02]  /*0070*/  IMAD R3, R21, R20, R2 ;  /* 0x0000001415037224 */ /* 0x001fc400078e0202 */
[----:B--2---:R-:W-:-:S04]  /*0080*/  IMAD.WIDE.U32 R6, R2, 0x4, R6 ;  /* 0x0000000402067825 */ /* 0x004fc800078e0006 */
[----:B---3--:R-:W-:Y:S02]  /*0090*/  IMAD.WIDE R4, R3, 0x4, R4 ;  /* 0x0000000403047825 */ /* 0x008fe400078e0204 */
[----:B-1----:R-:W2:Y:S04]  /*00a0*/  LDG.E R7, desc[UR4][R6.64] ;  /* 0x0000000406077981 */ /* 0x002ea8000c1e1900 */
[----:B------:R-:W2:Y:S01]  /*00b0*/  LDG.E R4, desc[UR4][R4.64] ;  /* 0x0000000404047981 */ /* 0x000ea2000c1e1900 */
[----:B------:R-:W-:Y:S02]  /*00c0*/  MOV R3, 0x400 ;  /* 0x0000040000037802 */ /* 0x000fe40000000f00 */
[----:B------:R-:W-:Y:S01]  /*00d0*/  ISETP.NE.AND P0, PT, R2, RZ, PT ;  /* 0x000000ff0200720c */ /* 0x000fe20003f05270 */
[----:B------:R-:W0:Y:S02]  /*00e0*/  S2R R0, SR_CgaCtaId ;  /* 0x0000000000007919 */ /* 0x000e240000008800 */
[----:B0-----:R-:W-:-:S05]  /*00f0*/  LEA R3, R0, R3, 0x18 ;  /* 0x0000000300037211 */ /* 0x001fca00078ec0ff */
[----:B------:R-:W-:Y:S02]  /*0100*/  IMAD R9, R2, 0x4, R3 ;  /* 0x0000000402097824 */ /* 0x000fe400078e0203 */
[----:B--2---:R-:W-:-:S05]  /*0110*/  IMAD R0, R4, R7, RZ ;  /* 0x0000000704007224 */ /* 0x004fca00078e02ff */
[----:B------:R0:W-:Y:S01]  /*0120*/  STS [R9], R0 ;  /* 0x0000000009007388 */ /* 0x0001e20000000800 */
[----:B------:R-:W-:Y:S06]  /*0130*/  BAR.SYNC.DEFER_BLOCKING 0x0 ;  /* 0x0000000000007b1d */ /* 0x000fec0000010000 */
[----:B------:R-:W-:Y:S05]  /*0140*/  @P0 EXIT ;  /* 0x000000000000094d */ /* 0x000fea0003800000 */
[----:B------:R-:W-:Y:S01]  /*0150*/  ISETP.GE.AND P0, PT, R20, 0x1, PT ;  /* 0x000000011400780c */ /* 0x000fe20003f06270 */
[----:B------:R-:W-:-:S12]  /*0160*/  IMAD.MOV.U32 R2, RZ, RZ, RZ ;  /* 0x000000ffff027224 */ /* 0x000fd800078e00ff */
[----:B------:R-:W-:Y:S05]  /*0170*/  @!P0 BRA `(.L_x_1) ;  /* 0x0000000000e48947 */ /* 0x000fea0003800000 */
[C---:B------:R-:W-:Y:S01]  /*0180*/  ISETP.GE.U32.AND P1, PT, R20.reuse, 0x10, PT ;  /* 0x000000101400780c */ /* 0x040fe20003f26070 */
[----:B0-----:R-:W-:Y:S01]  /*0190*/  IMAD.MOV.U32 R0, RZ, RZ, RZ ;  /* 0x000000ffff007224 */ /* 0x001fe200078e00ff */
[----:B------:R-:W-:Y:S01]  /*01a0*/  LOP3.LUT R24, R20, 0xf, RZ, 0xc0, !PT ;  /* 0x0000000f14187812 */ /* 0x000fe200078ec0ff */
[----:B------:R-:W-:-:S03]  /*01b0*/  IMAD.MOV.U32 R2, RZ, RZ, RZ ;  /* 0x000000ffff027224 */ /* 0x000fc600078e00ff */
[----:B------:R-:W-:-:S07]  /*01c0*/  ISETP.NE.AND P0, PT, R24, RZ, PT ;  /* 0x000000ff1800720c */ /* 0x000fce0003f05270 */
[----:B------:R-:W-:Y:S06]  /*01d0*/  @!P1 BRA `(.L_x_2) ;  /* 0x0000000000509947 */ /* 0x000fec0003800000 */
[----:B------:R-:W-:Y:S01]  /*01e0*/  LOP3.LUT R0, R20, 0x7ffffff0, RZ, 0xc0, !PT ;  /* 0x7ffffff014007812 */ /* 0x000fe200078ec0ff */
[----:B------:R-:W-:Y:S02]  /*01f0*/  VIADD R23, R3, 0x20 ;  /* 0x0000002003177836 */ /* 0x000fe40000000000 */
[----:B------:R-:W-:Y:S02]  /*0200*/  IMAD.MOV.U32 R2, RZ, RZ, RZ ;  /* 0x000000ffff027224 */ /* 0x000fe400078e00ff */
[----:B------:R-:W-:-:S07]  /*0210*/  IMAD.MOV R22, RZ, RZ, -R0 ;  /* 0x000000ffff167224 */ /* 0x000fce00078e0a00 */
.L_x_3:
[----:B------:R-:W0:Y:S01]  /*0220*/  LDS.128 R4, [R23+-0x20] ;  /* 0xffffe00017047984 */ /* 0x000e220000000c00 */
[----:B------:R-:W-:-:S03]  /*0230*/  VIADD R22, R22, 0x10 ;  /* 0x0000001016167836 */ /* 0x000fc60000000000 */
[----:B------:R-:W1:Y:S02]  /*0240*/  LDS.128 R8, [R23+-0x10] ;  /* 0xfffff00017087984 */ /* 0x000e640000000c00 */
[----:B------:R-:W-:Y:S02]  /*0250*/  ISETP.NE.AND P1, PT, R22, RZ, PT ;  /* 0x000000ff1600720c */ /* 0x000fe40003f25270 */
[----:B------:R-:W2:Y:S04]  /*0260*/  LDS.128 R12, [R23] ;  /* 0x00000000170c7984 */ /* 0x000ea80000000c00 */
[----:B------:R3:W4:Y:S02]  /*0270*/  LDS.128 R16, [R23+0x10] ;  /* 0x0000100017107984 */ /* 0x0007240000000c00 */
[----:B---3--:R-:W-:Y:S01]  /*0280*/  VIADD R23, R23, 0x40 ;  /* 0x0000004017177836 */ /* 0x008fe20000000000 */
[----:B0-----:R-:W-:-:S04]  /*0290*/  IADD3 R4, PT, PT, R5, R4, R2 ;  /* 0x0000000405047210 */ /* 0x001fc80007ffe002 */
[----:B------:R-:W-:-:S04]  /*02a0*/  IADD3 R4, PT, PT, R7, R6, R4 ;  /* 0x0000000607047210 */ /* 0x000fc80007ffe004 */
[----:B-1----:R-:W-:-:S04]  /*02b0*/  IADD3 R4, PT, PT, R9, R8, R4 ;  /* 0x0000000809047210 */ /* 0x002fc80007ffe004 */
[----:B------:R-:W-:-:S04]  /*02c0*/  IADD3 R4, PT, PT, R11, R10, R4 ;  /* 0x0000000a0b047210 */ /* 0x000fc80007ffe004 */
[----:B--2---:R-:W-:-:S04]  /*02d0*/  IADD3 R4, PT, PT, R13, R12, R4 ;  /* 0x0000000c0d047210 */ /* 0x004fc80007ffe004 */
[----:B------:R-:W-:-:S04]  /*02e0*/  IADD3 R4, PT, PT, R15, R14, R4 ;  /* 0x0000000e0f047210 */ /* 0x000fc80007ffe004 */
[----:B----4-:R-:W-:-:S04]  /*02f0*/  IADD3 R4, PT, PT, R17, R16, R4 ;  /* 0x0000001011047210 */ /* 0x010fc80007ffe004 */
[----:B------:R-:W-:Y:S01]  /*0300*/  IADD3 R2, PT, PT, R19, R18, R4 ;  /* 0x0000001213027210 */ /* 0x000fe20007ffe004 */
[----:B------:R-:W-:Y:S06]  /*0310*/  @P1 BRA `(.L_x_3) ;  /* 0xfffffffc00c01947 */ /* 0x000fec000383ffff */
.L_x_2:
[----:B------:R-:W-:Y:S05]  /*0320*/  @!P0 BRA `(.L_x_1) ;  /* 0x0000000000788947 */ /* 0x000fea0003800000 */
[----:B------:R-:W-:Y:S02]  /*0330*/  ISETP.GE.U32.AND P0, PT, R24, 0x8, PT ;  /* 0x000000081800780c */ /* 0x000fe40003f06070 */
[----:B------:R-:W-:-:S04]  /*0340*/  LOP3.LUT R13, R20, 0x7, RZ, 0xc0, !PT ;  /* 0x00000007140d7812 */ /* 0x000fc800078ec0ff */
[----:B------:R-:W-:-:S07]  /*0350*/  ISETP.NE.AND P1, PT, R13, RZ, PT ;  /* 0x000000ff0d00720c */ /* 0x000fce0003f25270 */
[----:B------:R-:W-:Y:S06]  /*0360*/  @!P0 BRA `(.L_x_4) ;  /* 0x0000000000208947 */ /* 0x000fec0003800000 */
[C---:B------:R-:W-:Y:S02]  /*0370*/  IMAD R12, R0.reuse, 0x4, R3 ;  /* 0x00000004000c7824 */ /* 0x040fe400078e0203 */
[----:B------:R-:W-:-:S03]  /*0380*/  VIADD R0, R0, 0x8 ;  /* 0x0000000800007836 */ /* 0x000fc60000000000 */
[----:B------:R-:W0:Y:S04]  /*0390*/  LDS.128 R4, [R12] ;  /* 0x000000000c047984 */ /* 0x000e280000000c00 */
[----:B------:R-:W1:Y:S01]  /*03a0*/  LDS.128 R8, [R12+0x10] ;  /* 0x000010000c087984 */ /* 0x000e620000000c00 */
[----:B0-----:R-:W-:-:S04]  /*03b0*/  IADD3 R4, PT, PT, R5, R4, R2 ;  /* 0x0000000405047210 */ /* 0x001fc80007ffe002 */
[----:B------:R-:W-:-:S04]  /*03c0*/  IADD3 R4, PT, PT, R7, R6, R4 ;  /* 0x0000000607047210 */ /* 0x000fc80007ffe004 */
[----:B-1----:R-:W-:-:S04]  /*03d0*/  IADD3 R4, PT, PT, R9, R8, R4 ;  /* 0x0000000809047210 */ /* 0x002fc80007ffe004 */
[----:B------:R-:W-:-:S07]  /*03e0*/  IADD3 R2, PT, PT, R11, R10, R4 ;  /* 0x0000000a0b027210 */ /* 0x000fce0007ffe004 */
.L_x_4:
[----:B------:R-:W-:Y:S05]  /*03f0*/  @!P1 BRA `(.L_x_1) ;  /* 0x0000000000449947 */ /* 0x000fea0003800000 */
[----:B------:R-:W-:Y:S02]  /*0400*/  ISETP.GE.U32.AND P0, PT, R13, 0x4, PT ;  /* 0x000000040d00780c */ /* 0x000fe40003f06070 */
[----:B------:R-:W-:-:S04]  /*0410*/  LOP3.LUT R20, R20, 0x3, RZ, 0xc0, !PT ;  /* 0x0000000314147812 */ /* 0x000fc800078ec0ff */
[----:B------:R-:W-:-:S07]  /*0420*/  ISETP.NE.AND P1, PT, R20, RZ, PT ;  /* 0x000000ff1400720c */ /* 0x000fce0003f25270 */
[C---:B------:R-:W-:Y:S02]  /*0430*/  @P0 IMAD R4, R0.reuse, 0x4, R3 ;  /* 0x0000000400040824 */ /* 0x040fe400078e0203 */
[----:B------:R-:W-:-:S04]  /*0440*/  @P0 VIADD R0, R0, 0x4 ;  /* 0x0000000400000836 */ /* 0x000fc80000000000 */
[----:B------:R-:W0:Y:S02]  /*0450*/  @P0 LDS.128 R4, [R4] ;  /* 0x0000000004040984 */ /* 0x000e240000000c00 */
[----:B0-----:R-:W-:-:S04]  /*0460*/  @P0 IADD3 R5, PT, PT, R5, R4, R2 ;  /* 0x0000000405050210 */ /* 0x001fc80007ffe002 */
[----:B------:R-:W-:Y:S01]  /*0470*/  @P0 IADD3 R2, PT, PT, R7, R6, R5 ;  /* 0x0000000607020210 */ /* 0x000fe20007ffe005 */
[----:B------:R-:W-:Y:S06]  /*0480*/  @!P1 BRA `(.L_x_1) ;  /* 0x0000000000209947 */ /* 0x000fec0003800000 */
[----:B------:R-:W-:Y:S02]  /*0490*/  IMAD R0, R0, 0x4, R3 ;  /* 0x0000000400007824 */ /* 0x000fe400078e0203 */
[----:B------:R-:W-:-:S07]  /*04a0*/  IMAD.MOV R20, RZ, RZ, -R20 ;  /* 0x000000ffff147224 */ /* 0x000fce00078e0a14 */
.L_x_5:
[----:B------:R0:W1:Y:S01]  /*04b0*/  LDS R3, [R0] ;  /* 0x0000000000037984 */ /* 0x0000620000000800 */
[----:B------:R-:W-:-:S05]  /*04c0*/  VIADD R20, R20, 0x1 ;  /* 0x0000000114147836 */ /* 0x000fca0000000000 */
[----:B------:R-:W-:Y:S01]  /*04d0*/  ISETP.NE.AND P0, PT, R20, RZ, PT ;  /* 0x000000ff1400720c */ /* 0x000fe20003f05270 */
[----:B0-----:R-:W-:Y:S02]  /*04e0*/  VIADD R0, R0, 0x4 ;  /* 0x0000000400007836 */ /* 0x001fe40000000000 */
[----:B-1----:R-:W-:-:S10]  /*04f0*/  IMAD.IADD R2, R3, 0x1, R2 ;  /* 0x0000000103027824 */ /* 0x002fd400078e0202 */
[----:B------:R-:W-:Y:S05]  /*0500*/  @P0 BRA `(.L_x_5) ;  /* 0xfffffffc00e80947 */ /* 0x000fea000383ffff */
.L_x_1:
[----:B------:R-:W1:Y:S02]  /*0510*/  LDC.64 R4, c[0x0][0x390] ;  /* 0x0000e400ff047b82 */ /* 0x000e640000000a00 */
[----:B-1----:R-:W-:-:S05]  /*0520*/  IMAD.WIDE.U32 R4, R21, 0x4, R4 ;  /* 0x0000000415047825 */ /* 0x002fca00078e0004 */
[----:B------:R-:W-:Y:S01]  /*0530*/  STG.E desc[UR4][R4.64], R2 ;  /* 0x0000000204007986 */ /* 0x000fe2000c101904 */
[----:B------:R-:W-:Y:S05]  /*0540*/  EXIT ;  /* 0x000000000000794d */ /* 0x000fea0003800000 */
.L_x_6:
        /* <DEDUP_REMOVED lines=11> */
.L_x_8:


//--------------------- .nv.shared._Z31optimizedMatrixVectorExp3KernelPiS_S_ii --------------------------
	.section	.nv.shared._Z31optimizedMatrixVectorExp3KernelPiS_S_ii,"aw",@nobits
	.sectionflags	@""
	.align	4
.nv.shared._Z31optimizedMatrixVectorExp3KernelPiS_S_ii:
	.zero		1028


//--------------------- .nv.shared.reserved.0     --------------------------
	.section	.nv.shared.reserved.0,"aw",@nobits
	.weak		__nv_reservedSMEM_offset_0_alias
	.size		__nv_reservedSMEM_offset_0_alias, 0, 64
	.other		__nv_reservedSMEM_offset_0_alias,@"STO_CUDA_RESERVED_SHARED STV_DEFAULT"
__nv_reservedSMEM_offset_0_alias:
	.zero		0
	.zero		64


//--------------------- .nv.shared._Z31optimizedMatrixVectorExp2KernelPiS_S_ii --------------------------
	.section	.nv.shared._Z31optimizedMatrixVectorExp2KernelPiS_S_ii,"aw",@nobits
	.sectionflags	@""
	.align	4
.nv.shared._Z31optimizedMatrixVectorExp2KernelPiS_S_ii:
	.zero		2048


//--------------------- .nv.constant0._Z31optimizedMatrixVectorExp3KernelPiS_S_ii --------------------------
	.section	.nv.constant0._Z31optimizedMatrixVectorExp3KernelPiS_S_ii,"a",@progbits
	.sectionflags	@""
	.align	4
.nv.constant0._Z31optimizedMatrixVectorExp3KernelPiS_S_ii:
	.zero		928


//--------------------- .nv.constant0._Z31optimizedMatrixVectorExp2KernelPiS_S_ii --------------------------
	.section	.nv.constant0._Z31optimizedMatrixVectorExp2KernelPiS_S_ii,"a",@progbits
	.sectionflags	@""
	.align	4
.nv.constant0._Z31optimizedMatrixVectorExp2KernelPiS_S_ii:
	.zero		928


//--------------------- SYMBOLS --------------------------

	.type		.nv.reservedSmem.offset0,@object
	.size		.nv.reservedSmem.offset0,0x4
	.type		.nv.reservedSmem.cap,@object
	.size		.nv.reservedSmem.cap,0x4
